//
// Generated by NVIDIA NVVM Compiler
//
// Compiler Build ID: CL-36424714
// Cuda compilation tools, release 13.0, V13.0.88
// Based on NVVM 20.0.0
//

.version 9.0
.target sm_100
.address_size 64

	// .globl	_Z9matrixMulPKfS0_Pf
// _ZZ9matrixMulPKfS0_PfE3s_a has been demoted
// _ZZ9matrixMulPKfS0_PfE3s_b has been demoted

.visible .entry _Z9matrixMulPKfS0_Pf(
	.param .u64 .ptr .align 1 _Z9matrixMulPKfS0_Pf_param_0,
	.param .u64 .ptr .align 1 _Z9matrixMulPKfS0_Pf_param_1,
	.param .u64 .ptr .align 1 _Z9matrixMulPKfS0_Pf_param_2
)
{
	.reg .pred 	%p<9>;
	.reg .b32 	%r<131>;
	.reg .b32 	%f<64>;
	.reg .b64 	%rd<13>;
	// demoted variable
	.shared .align 4 .b8 _ZZ9matrixMulPKfS0_PfE3s_a[4096];
	// demoted variable
	.shared .align 4 .b8 _ZZ9matrixMulPKfS0_PfE3s_b[4096];
	ld.param.u64 	%rd4, [_Z9matrixMulPKfS0_Pf_param_0];
	ld.param.u64 	%rd5, [_Z9matrixMulPKfS0_Pf_param_1];
	ld.param.u64 	%rd3, [_Z9matrixMulPKfS0_Pf_param_2];
	cvta.to.global.u64 	%rd1, %rd5;
	cvta.to.global.u64 	%rd2, %rd4;
	mov.u32 	%r45, %ctaid.y;
	mov.u32 	%r46, %ntid.y;
	mov.u32 	%r1, %tid.y;
	mad.lo.s32 	%r47, %r45, %r46, %r1;
	mov.u32 	%r48, %ctaid.x;
	mov.u32 	%r2, %ntid.x;
	mul.lo.s32 	%r3, %r48, %r2;
	mov.u32 	%r4, %tid.x;
	shl.b32 	%r49, %r47, 10;
	or.b32  	%r5, %r49, %r4;
	mul.lo.s32 	%r6, %r1, %r2;
	add.s32 	%r50, %r6, %r4;
	shl.b32 	%r51, %r50, 2;
	mov.u32 	%r52, _ZZ9matrixMulPKfS0_PfE3s_a;
	add.s32 	%r7, %r52, %r51;
	mov.u32 	%r53, _ZZ9matrixMulPKfS0_PfE3s_b;
	add.s32 	%r8, %r53, %r51;
	and.b32  	%r9, %r2, 7;
	and.b32  	%r10, %r2, 3;
	and.b32  	%r11, %r2, 2040;
	and.b32  	%r12, %r2, 1;
	and.b32  	%r54, %r2, -8;
	neg.s32 	%r13, %r54;
	shl.b32 	%r55, %r4, 2;
	add.s32 	%r14, %r53, %r55;
	shl.b32 	%r15, %r2, 5;
	shl.b32 	%r56, %r6, 2;
	add.s32 	%r57, %r56, %r52;
	add.s32 	%r16, %r57, 16;
	shl.b32 	%r17, %r2, 2;
	mov.b32 	%r115, 0;
	mov.u32 	%r130, %r115;
$L__BB0_1:
	setp.lt.u32 	%p1, %r2, 8;
	add.s32 	%r60, %r5, %r115;
	mul.wide.u32 	%rd6, %r60, 4;
	add.s64 	%rd7, %rd2, %rd6;
	ld.global.f32 	%f1, [%rd7];
	st.shared.f32 	[%r7], %f1;
	add.s32 	%r61, %r1, %r115;
	shl.b32 	%r62, %r61, 10;
	add.s32 	%r63, %r3, %r4;
	add.s32 	%r64, %r62, %r63;
	mul.wide.u32 	%rd8, %r64, 4;
	add.s64 	%rd9, %rd1, %rd8;
	ld.global.f32 	%f2, [%rd9];
	st.shared.f32 	[%r8], %f2;
	bar.sync 	0;
	mov.b32 	%r125, 0;
	@%p1 bra 	$L__BB0_4;
	mov.u32 	%r117, %r16;
	mov.u32 	%r118, %r14;
	mov.u32 	%r119, %r13;
$L__BB0_3:
	.pragma "nounroll";
	ld.shared.f32 	%f3, [%r117+-16];
	ld.shared.f32 	%f4, [%r118];
	cvt.rn.f32.s32 	%f5, %r130;
	fma.rn.f32 	%f6, %f3, %f4, %f5;
	cvt.rzi.s32.f32 	%r65, %f6;
	ld.shared.f32 	%f7, [%r117+-12];
	add.s32 	%r66, %r118, %r17;
	ld.shared.f32 	%f8, [%r66];
	cvt.rn.f32.s32 	%f9, %r65;
	fma.rn.f32 	%f10, %f7, %f8, %f9;
	cvt.rzi.s32.f32 	%r67, %f10;
	ld.shared.f32 	%f11, [%r117+-8];
	add.s32 	%r68, %r66, %r17;
	ld.shared.f32 	%f12, [%r68];
	cvt.rn.f32.s32 	%f13, %r67;
	fma.rn.f32 	%f14, %f11, %f12, %f13;
	cvt.rzi.s32.f32 	%r69, %f14;
	ld.shared.f32 	%f15, [%r117+-4];
	add.s32 	%r70, %r68, %r17;
	ld.shared.f32 	%f16, [%r70];
	cvt.rn.f32.s32 	%f17, %r69;
	fma.rn.f32 	%f18, %f15, %f16, %f17;
	cvt.rzi.s32.f32 	%r71, %f18;
	ld.shared.f32 	%f19, [%r117];
	add.s32 	%r72, %r70, %r17;
	ld.shared.f32 	%f20, [%r72];
	cvt.rn.f32.s32 	%f21, %r71;
	fma.rn.f32 	%f22, %f19, %f20, %f21;
	cvt.rzi.s32.f32 	%r73, %f22;
	ld.shared.f32 	%f23, [%r117+4];
	add.s32 	%r74, %r72, %r17;
	ld.shared.f32 	%f24, [%r74];
	cvt.rn.f32.s32 	%f25, %r73;
	fma.rn.f32 	%f26, %f23, %f24, %f25;
	cvt.rzi.s32.f32 	%r75, %f26;
	ld.shared.f32 	%f27, [%r117+8];
	add.s32 	%r76, %r74, %r17;
	ld.shared.f32 	%f28, [%r76];
	cvt.rn.f32.s32 	%f29, %r75;
	fma.rn.f32 	%f30, %f27, %f28, %f29;
	cvt.rzi.s32.f32 	%r77, %f30;
	ld.shared.f32 	%f31, [%r117+12];
	add.s32 	%r78, %r76, %r17;
	ld.shared.f32 	%f32, [%r78];
	cvt.rn.f32.s32 	%f33, %r77;
	fma.rn.f32 	%f34, %f31, %f32, %f33;
	cvt.rzi.s32.f32 	%r130, %f34;
	add.s32 	%r119, %r119, 8;
	add.s32 	%r118, %r118, %r15;
	add.s32 	%r117, %r117, 32;
	setp.ne.s32 	%p2, %r119, 0;
	mov.u32 	%r125, %r11;
	@%p2 bra 	$L__BB0_3;
$L__BB0_4:
	setp.eq.s32 	%p3, %r9, 0;
	@%p3 bra 	$L__BB0_12;
	add.s32 	%r80, %r9, -1;
	setp.lt.u32 	%p4, %r80, 3;
	@%p4 bra 	$L__BB0_7;
	add.s32 	%r81, %r125, %r6;
	shl.b32 	%r82, %r81, 2;
	mov.u32 	%r83, _ZZ9matrixMulPKfS0_PfE3s_a;
	add.s32 	%r84, %r83, %r82;
	ld.shared.f32 	%f35, [%r84];
	mad.lo.s32 	%r85, %r125, %r2, %r4;
	shl.b32 	%r86, %r85, 2;
	mov.u32 	%r87, _ZZ9matrixMulPKfS0_PfE3s_b;
	add.s32 	%r88, %r87, %r86;
	ld.shared.f32 	%f36, [%r88];
	cvt.rn.f32.s32 	%f37, %r130;
	fma.rn.f32 	%f38, %f35, %f36, %f37;
	cvt.rzi.s32.f32 	%r89, %f38;
	ld.shared.f32 	%f39, [%r84+4];
	add.s32 	%r90, %r88, %r17;
	ld.shared.f32 	%f40, [%r90];
	cvt.rn.f32.s32 	%f41, %r89;
	fma.rn.f32 	%f42, %f39, %f40, %f41;
	cvt.rzi.s32.f32 	%r91, %f42;
	ld.shared.f32 	%f43, [%r84+8];
	add.s32 	%r92, %r90, %r17;
	ld.shared.f32 	%f44, [%r92];
	cvt.rn.f32.s32 	%f45, %r91;
	fma.rn.f32 	%f46, %f43, %f44, %f45;
	cvt.rzi.s32.f32 	%r93, %f46;
	ld.shared.f32 	%f47, [%r84+12];
	add.s32 	%r94, %r92, %r17;
	ld.shared.f32 	%f48, [%r94];
	cvt.rn.f32.s32 	%f49, %r93;
	fma.rn.f32 	%f50, %f47, %f48, %f49;
	cvt.rzi.s32.f32 	%r130, %f50;
	add.s32 	%r125, %r125, 4;
$L__BB0_7:
	setp.eq.s32 	%p5, %r10, 0;
	@%p5 bra 	$L__BB0_12;
	setp.eq.s32 	%p6, %r10, 1;
	@%p6 bra 	$L__BB0_10;
	add.s32 	%r96, %r125, %r6;
	shl.b32 	%r97, %r96, 2;
	mov.u32 	%r98, _ZZ9matrixMulPKfS0_PfE3s_a;
	add.s32 	%r99, %r98, %r97;
	ld.shared.f32 	%f51, [%r99];
	mad.lo.s32 	%r100, %r125, %r2, %r4;
	shl.b32 	%r101, %r100, 2;
	mov.u32 	%r102, _ZZ9matrixMulPKfS0_PfE3s_b;
	add.s32 	%r103, %r102, %r101;
	ld.shared.f32 	%f52, [%r103];
	cvt.rn.f32.s32 	%f53, %r130;
	fma.rn.f32 	%f54, %f51, %f52, %f53;
	cvt.rzi.s32.f32 	%r104, %f54;
	ld.shared.f32 	%f55, [%r99+4];
	add.s32 	%r105, %r103, %r17;
	ld.shared.f32 	%f56, [%r105];
	cvt.rn.f32.s32 	%f57, %r104;
	fma.rn.f32 	%f58, %f55, %f56, %f57;
	cvt.rzi.s32.f32 	%r130, %f58;
	add.s32 	%r125, %r125, 2;
$L__BB0_10:
	setp.eq.s32 	%p7, %r12, 0;
	@%p7 bra 	$L__BB0_12;
	add.s32 	%r106, %r125, %r6;
	shl.b32 	%r107, %r106, 2;
	mov.u32 	%r108, _ZZ9matrixMulPKfS0_PfE3s_a;
	add.s32 	%r109, %r108, %r107;
	ld.shared.f32 	%f59, [%r109];
	mad.lo.s32 	%r110, %r125, %r2, %r4;
	shl.b32 	%r111, %r110, 2;
	mov.u32 	%r112, _ZZ9matrixMulPKfS0_PfE3s_b;
	add.s32 	%r113, %r112, %r111;
	ld.shared.f32 	%f60, [%r113];
	cvt.rn.f32.s32 	%f61, %r130;
	fma.rn.f32 	%f62, %f59, %f60, %f61;
	cvt.rzi.s32.f32 	%r130, %f62;
$L__BB0_12:
	bar.sync 	0;
	add.s32 	%r115, %r115, %r2;
	setp.lt.u32 	%p8, %r115, 1024;
	@%p8 bra 	$L__BB0_1;
	cvta.to.global.u64 	%rd10, %rd3;
	cvt.rn.f32.s32 	%f63, %r130;
	add.s32 	%r114, %r5, %r3;
	mul.wide.s32 	%rd11, %r114, 4;
	add.s64 	%rd12, %rd10, %rd11;
	st.global.f32 	[%rd12], %f63;
	ret;

}


// ===== COMPILED SASS (sm_100) =====

	.target	sm_100

	.elftype	@"ET_EXEC"


//--------------------- .note.nv.tkinfo           --------------------------
	.section	.note.nv.tkinfo,"",@"SHT_NOTE"
	.sectionflags	@"SHF_NOTE_NV_TKINFO"
	.tkinfo
        /*0018*/ 	.word	0x00000002
        /*0030*/ 	.string	""
        /*0030*/ 	.string	"ptxas"
        /*0030*/ 	.string	"Cuda compilation tools, release 13.0, V13.0.88"
        /*0030*/ 	.string	"Build cuda_13.0.r13.0/compiler.36424714_0"
        /*0030*/ 	.string	"-arch sm_100 -m 64 "



//--------------------- .note.nv.cuinfo           --------------------------
	.section	.note.nv.cuinfo,"",@"SHT_NOTE"
	.sectionflags	@"SHF_NOTE_NV_CUINFO"
        /*0018*/ 	.short	0x0002
        /*001a*/ 	.short	0x0064
        /*001c*/ 	.short	0x0082
	.zero		2


//--------------------- .nv.info                  --------------------------
	.section	.nv.info,"",@"SHT_CUDA_INFO"
	.align	4


	//----- nvinfo : EIATTR_REGCOUNT
	.align		4
        /*0000*/ 	.byte	0x04, 0x2f
        /*0002*/ 	.short	(.L_1 - .L_0)
	.align		4
.L_0:
        /*0004*/ 	.word	index@(_Z9matrixMulPKfS0_Pf)
        /*0008*/ 	.word	0x0000001f


	//----- nvinfo : EIATTR_FRAME_SIZE
	.align		4
.L_1:
        /*000c*/ 	.byte	0x04, 0x11
        /*000e*/ 	.short	(.L_3 - .L_2)
	.align		4
.L_2:
        /*0010*/ 	.word	index@(_Z9matrixMulPKfS0_Pf)
        /*0014*/ 	.word	0x00000000


	//----- nvinfo : EIATTR_MIN_STACK_SIZE
	.align		4
.L_3:
        /*0018*/ 	.byte	0x04, 0x12
        /*001a*/ 	.short	(.L_5 - .L_4)
	.align		4
.L_4:
        /*001c*/ 	.word	index@(_Z9matrixMulPKfS0_Pf)
        /*0020*/ 	.word	0x00000000
.L_5:


//--------------------- .nv.compat                --------------------------
	.section	.nv.compat,"",@"SHT_CUDA_COMPAT_INFO"
	.align	4
        /*0000*/ 	.byte	0x02, 0x09, 0x00, 0x00, 0x02, 0x02, 0x01, 0x00, 0x02, 0x05, 0x05, 0x00, 0x03, 0x07, 0x01, 0x01
        /*0010*/ 	.byte	0x02, 0x03, 0x00, 0x00, 0x02, 0x06, 0x01, 0x00, 0x04, 0x0b, 0x08, 0x00, 0x09, 0x00, 0x00, 0x00
        /*0020*/ 	.byte	0x00, 0x00, 0x00, 0x00


//--------------------- .nv.info._Z9matrixMulPKfS0_Pf --------------------------
	.section	.nv.info._Z9matrixMulPKfS0_Pf,"",@"SHT_CUDA_INFO"
	.sectionflags	@""
	.align	4


	//----- nvinfo : EIATTR_CUDA_API_VERSION
	.align		4
        /*0000*/ 	.byte	0x04, 0x37
        /*0002*/ 	.short	(.L_7 - .L_6)
.L_6:
        /*0004*/ 	.word	0x00000082


	//----- nvinfo : EIATTR_KPARAM_INFO
	.align		4
.L_7:
        /*0008*/ 	.byte	0x04, 0x17
        /*000a*/ 	.short	(.L_9 - .L_8)
.L_8:
        /*000c*/ 	.word	0x00000000
        /*0010*/ 	.short	0x0002
        /*0012*/ 	.short	0x0010
        /*0014*/ 	.byte	0x00, 0xf5, 0x21, 0x00


	//----- nvinfo : EIATTR_KPARAM_INFO
	.align		4
.L_9:
        /*0018*/ 	.byte	0x04, 0x17
        /*001a*/ 	.short	(.L_11 - .L_10)
.L_10:
        /*001c*/ 	.word	0x00000000
        /*0020*/ 	.short	0x0001
        /*0022*/ 	.short	0x0008
        /*0024*/ 	.byte	0x00, 0xf5, 0x21, 0x00


	//----- nvinfo : EIATTR_KPARAM_INFO
	.align		4
.L_11:
        /*0028*/ 	.byte	0x04, 0x17
        /*002a*/ 	.short	(.L_13 - .L_12)
.L_12:
        /*002c*/ 	.word	0x00000000
        /*0030*/ 	.short	0x0000
        /*0032*/ 	.short	0x0000
        /*0034*/ 	.byte	0x00, 0xf5, 0x21, 0x00


	//----- nvinfo : EIATTR_SPARSE_MMA_MASK
	.align		4
.L_13:
        /*0038*/ 	.byte	0x03, 0x50
        /*003a*/ 	.short	0x0000


	//----- nvinfo : EIATTR_MAXREG_COUNT
	.align		4
        /*003c*/ 	.byte	0x03, 0x1b
        /*003e*/ 	.short	0x00ff


	//----- nvinfo : EIATTR_NUM_BARRIERS
	.align		4
        /*0040*/ 	.byte	0x02, 0x4c
        /*0042*/ 	.byte	0x01
	.zero		1


	//----- nvinfo : EIATTR_MERCURY_ISA_VERSION
	.align		4
        /*0044*/ 	.byte	0x03, 0x5f
        /*0046*/ 	.short	0x0101


	//----- nvinfo : EIATTR_VRC_CTA_INIT_COUNT
	.align		4
        /*0048*/ 	.byte	0x02, 0x4a
	.zero		1
	.zero		1


	//----- nvinfo : EIATTR_EXIT_INSTR_OFFSETS
	.align		4
        /*004c*/ 	.byte	0x04, 0x1c
        /*004e*/ 	.short	(.L_15 - .L_14)


	//   ....[0]....
.L_14:
        /*0050*/ 	.word	0x00000bf0


	//----- nvinfo : EIATTR_CBANK_PARAM_SIZE
	.align		4
.L_15:
        /*0054*/ 	.byte	0x03, 0x19
        /*0056*/ 	.short	0x0018


	//----- nvinfo : EIATTR_PARAM_CBANK
	.align		4
        /*0058*/ 	.byte	0x04, 0x0a
        /*005a*/ 	.short	(.L_17 - .L_16)
	.align		4
.L_16:
        /*005c*/ 	.word	index@(.nv.constant0._Z9matrixMulPKfS0_Pf)
        /*0060*/ 	.short	0x0380
        /*0062*/ 	.short	0x0018


	//----- nvinfo : EIATTR_SW_WAR
	.align		4
.L_17:
        /*0064*/ 	.byte	0x04, 0x36
        /*0066*/ 	.short	(.L_19 - .L_18)
.L_18:
        /*0068*/ 	.word	0x00000008
.L_19:


//--------------------- .nv.callgraph             --------------------------
	.section	.nv.callgraph,"",@"SHT_CUDA_CALLGRAPH"
	.align	4
	.sectionentsize	8
	.align		4
        /*0000*/ 	.word	0x00000000
	.align		4
        /*0004*/ 	.word	0xffffffff
	.align		4
        /*0008*/ 	.word	0x00000000
	.align		4
        /*000c*/ 	.word	0xfffffffe
	.align		4
        /*0010*/ 	.word	0x00000000
	.align		4
        /*0014*/ 	.word	0xfffffffd
	.align		4
        /*0018*/ 	.word	0x00000000
	.align		4
        /*001c*/ 	.word	0xfffffffc


//--------------------- .text._Z9matrixMulPKfS0_Pf --------------------------
	.section	.text._Z9matrixMulPKfS0_Pf,"ax",@progbits
	.align	128
        .global         _Z9matrixMulPKfS0_Pf
        .type           _Z9matrixMulPKfS0_Pf,@function
        .size           _Z9matrixMulPKfS0_Pf,(.L_x_7 - _Z9matrixMulPKfS0_Pf)
        .other          _Z9matrixMulPKfS0_Pf,@"STO_CUDA_ENTRY STV_DEFAULT"
_Z9matrixMulPKfS0_Pf:
.text._Z9matrixMulPKfS0_Pf:
[----:B------:R-:W-:Y:S01]  /*0000*/  LDC R1, c[0x0][0x37c] ;  /* 0x0000df00ff017b82 */ /* 0x000fe20000000800 */
[----:B------:R-:W0:Y:S07]  /*0010*/  S2R R0, SR_TID.Y ;  /* 0x0000000000007919 */ /* 0x000e2e0000002200 */
[----:B------:R-:W1:Y:S01]  /*0020*/  LDC R3, c[0x0][0x364] ;  /* 0x0000d900ff037b82 */ /* 0x000e620000000800 */
[----:B------:R-:W-:Y:S01]  /*0030*/  UMOV UR4, 0x400 ;  /* 0x0000040000047882 */ /* 0x000fe20000000000 */
[----:B------:R-:W-:Y:S01]  /*0040*/  IMAD.MOV.U32 R8, RZ, RZ, RZ ;  /* 0x000000ffff087224 */ /* 0x000fe200078e00ff */
[----:B------:R-:W2:Y:S01]  /*0050*/  S2R R6, SR_TID.X ;  /* 0x0000000000067919 */ /* 0x000ea20000002100 */
[----:B------:R-:W-:Y:S01]  /*0060*/  UIADD3 UR5, UPT, UPT, UR4, 0x1000, URZ ;  /* 0x0000100004057890 */ /* 0x000fe2000fffe0ff */
[----:B------:R-:W-:Y:S01]  /*0070*/  IMAD.MOV.U32 R18, RZ, RZ, RZ ;  /* 0x000000ffff127224 */ /* 0x000fe200078e00ff */
[----:B------:R-:W3:Y:S02]  /*0080*/  LDCU.64 UR8, c[0x0][0x358] ;  /* 0x00006b00ff0877ac */ /* 0x000ee40008000a00 */
[----:B------:R-:W4:Y:S08]  /*0090*/  S2UR UR6, SR_CgaCtaId ;  /* 0x00000000000679c3 */ /* 0x000f300000008800 */
[----:B------:R-:W0:Y:S08]  /*00a0*/  LDC R7, c[0x0][0x360] ;  /* 0x0000d800ff077b82 */ /* 0x000e300000000800 */
[----:B------:R-:W1:Y:S08]  /*00b0*/  S2UR UR7, SR_CTAID.Y ;  /* 0x00000000000779c3 */ /* 0x000e700000002600 */
[----:B------:R-:W5:Y:S01]  /*00c0*/  S2UR UR10, SR_CTAID.X ;  /* 0x00000000000a79c3 */ /* 0x000f620000002500 */
[----:B----4-:R-:W-:-:S02]  /*00d0*/  ULEA UR4, UR6, UR4, 0x18 ;  /* 0x0000000406047291 */ /* 0x010fc4000f8ec0ff */
[----:B------:R-:W-:Y:S01]  /*00e0*/  ULEA UR5, UR6, UR5, 0x18 ;  /* 0x0000000506057291 */ /* 0x000fe2000f8ec0ff */
[----:B0-----:R-:W-:Y:S01]  /*00f0*/  IMAD R9, R0, R7, RZ ;  /* 0x0000000700097224 */ /* 0x001fe200078e02ff */
[C---:B------:R-:W-:Y:S02]  /*0100*/  LOP3.LUT R13, R7.reuse, 0xfffffff8, RZ, 0xc0, !PT ;  /* 0xfffffff8070d7812 */ /* 0x040fe400078ec0ff */
[----:B------:R-:W-:Y:S02]  /*0110*/  LOP3.LUT R19, R7, 0x7, RZ, 0xc0, !PT ;  /* 0x0000000707137812 */ /* 0x000fe400078ec0ff */
[C---:B--2---:R-:W-:Y:S01]  /*0120*/  IADD3 R16, PT, PT, R9.reuse, R6, RZ ;  /* 0x0000000609107210 */ /* 0x044fe20007ffe0ff */
[----:B------:R-:W-:Y:S01]  /*0130*/  IMAD.MOV R13, RZ, RZ, -R13 ;  /* 0x000000ffff0d7224 */ /* 0x000fe200078e0a0d */
[----:B------:R-:W-:Y:S01]  /*0140*/  LEA R17, R9, UR4, 0x2 ;  /* 0x0000000409117c11 */ /* 0x000fe2000f8e10ff */
[----:B-1----:R-:W-:Y:S01]  /*0150*/  IMAD R2, R3, UR7, R0 ;  /* 0x0000000703027c24 */ /* 0x002fe2000f8e0200 */
[----:B------:R-:W-:-:S02]  /*0160*/  LEA R15, R16, UR4, 0x2 ;  /* 0x00000004100f7c11 */ /* 0x000fc4000f8e10ff */
[C---:B------:R-:W-:Y:S01]  /*0170*/  LOP3.LUT R21, R7.reuse, 0x3, RZ, 0xc0, !PT ;  /* 0x0000000307157812 */ /* 0x040fe200078ec0ff */
[----:B------:R-:W-:Y:S01]  /*0180*/  IMAD.SHL.U32 R3, R2, 0x400, RZ ;  /* 0x0000040002037824 */ /* 0x000fe200078e00ff */
[----:B------:R-:W-:Y:S01]  /*0190*/  LOP3.LUT R10, R7, 0x7f8, RZ, 0xc0, !PT ;  /* 0x000007f8070a7812 */ /* 0x000fe200078ec0ff */
[----:B------:R-:W-:Y:S01]  /*01a0*/  VIADD R17, R17, 0x10 ;  /* 0x0000001011117836 */ /* 0x000fe20000000000 */
[----:B------:R-:W-:Y:S01]  /*01b0*/  LEA R14, R6, UR5, 0x2 ;  /* 0x00000005060e7c11 */ /* 0x000fe2000f8e10ff */
[----:B-----5:R-:W-:Y:S01]  /*01c0*/  IMAD R11, R7, UR10, RZ ;  /* 0x0000000a070b7c24 */ /* 0x020fe2000f8e02ff */
[----:B------:R-:W-:Y:S02]  /*01d0*/  LOP3.LUT R12, R3, R6, RZ, 0xfc, !PT ;  /* 0x00000006030c7212 */ /* 0x000fe400078efcff */
[----:B---3--:R-:W-:-:S07]  /*01e0*/  LEA R16, R16, UR5, 0x2 ;  /* 0x0000000510107c11 */ /* 0x008fce000f8e10ff */
.L_x_5:
[----:B0-2---:R-:W0:Y:S01]  /*01f0*/  LDC.64 R4, c[0x0][0x380] ;  /* 0x0000e000ff047b82 */ /* 0x005e220000000a00 */
[----:B------:R-:W-:Y:S01]  /*0200*/  IMAD.IADD R25, R11, 0x1, R6 ;  /* 0x000000010b197824 */ /* 0x000fe200078e0206 */
[----:B------:R-:W-:Y:S01]  /*0210*/  IADD3 R20, PT, PT, R0, R8, RZ ;  /* 0x0000000800147210 */ /* 0x000fe20007ffe0ff */
[----:B------:R-:W-:-:S03]  /*0220*/  IMAD.IADD R23, R12, 0x1, R8 ;  /* 0x000000010c177824 */ /* 0x000fc600078e0208 */
[----:B------:R-:W-:Y:S02]  /*0230*/  LEA R25, R20, R25, 0xa ;  /* 0x0000001914197211 */ /* 0x000fe400078e50ff */
[----:B-1----:R-:W1:Y:S01]  /*0240*/  LDC.64 R2, c[0x0][0x388] ;  /* 0x0000e200ff027b82 */ /* 0x002e620000000a00 */
[----:B0-----:R-:W-:-:S06]  /*0250*/  IMAD.WIDE.U32 R4, R23, 0x4, R4 ;  /* 0x0000000417047825 */ /* 0x001fcc00078e0004 */
[----:B------:R-:W2:Y:S01]  /*0260*/  LDG.E R4, desc[UR8][R4.64] ;  /* 0x0000000804047981 */ /* 0x000ea2000c1e1900 */
[----:B-1----:R-:W-:-:S06]  /*0270*/  IMAD.WIDE.U32 R2, R25, 0x4, R2 ;  /* 0x0000000419027825 */ /* 0x002fcc00078e0002 */
[----:B---3--:R-:W3:Y:S01]  /*0280*/  LDG.E R3, desc[UR8][R2.64] ;  /* 0x0000000802037981 */ /* 0x008ee2000c1e1900 */
[C---:B------:R-:W-:Y:S01]  /*0290*/  ISETP.GE.U32.AND P1, PT, R7.reuse, 0x8, PT ;  /* 0x000000080700780c */ /* 0x040fe20003f26070 */
[----:B------:R-:W-:Y:S02]  /*02a0*/  IMAD.IADD R8, R7, 0x1, R8 ;  /* 0x0000000107087824 */ /* 0x000fe400078e0208 */
[----:B------:R-:W-:-:S03]  /*02b0*/  IMAD.MOV.U32 R20, RZ, RZ, RZ ;  /* 0x000000ffff147224 */ /* 0x000fc600078e00ff */
[----:B------:R-:W-:Y:S01]  /*02c0*/  ISETP.GE.U32.AND P0, PT, R8, 0x400, PT ;  /* 0x000004000800780c */ /* 0x000fe20003f06070 */
[----:B--2---:R0:W-:Y:S04]  /*02d0*/  STS [R15], R4 ;  /* 0x000000040f007388 */ /* 0x0041e80000000800 */
[----:B---3--:R0:W-:Y:S01]  /*02e0*/  STS [R16], R3 ;  /* 0x0000000310007388 */ /* 0x0081e20000000800 */
[----:B------:R-:W-:Y:S06]  /*02f0*/  BAR.SYNC.DEFER_BLOCKING 0x0 ;  /* 0x0000000000007b1d */ /* 0x000fec0000010000 */
[----:B----4-:R-:W-:Y:S05]  /*0300*/  @!P1 BRA `(.L_x_0) ;  /* 0x0000000000e09947 */ /* 0x010fea0003800000 */
[----:B0-----:R-:W-:Y:S01]  /*0310*/  MOV R4, R17 ;  /* 0x0000001100047202 */ /* 0x001fe20000000f00 */
[----:B------:R-:W-:Y:S02]  /*0320*/  IMAD.MOV.U32 R2, RZ, RZ, R14 ;  /* 0x000000ffff027224 */ /* 0x000fe400078e000e */
[----:B------:R-:W-:-:S07]  /*0330*/  IMAD.MOV.U32 R3, RZ, RZ, R13 ;  /* 0x000000ffff037224 */ /* 0x000fce00078e000d */
.L_x_1:
[----:B0-----:R-:W-:Y:S01]  /*0340*/  LDS R22, [R4+-0x10] ;  /* 0xfffff00004167984 */ /* 0x001fe20000000800 */
[----:B------:R-:W-:Y:S01]  /*0350*/  LEA R24, R7, R2, 0x2 ;  /* 0x0000000207187211 */ /* 0x000fe200078e10ff */
[----:B------:R-:W-:Y:S01]  /*0360*/  VIADD R3, R3, 0x8 ;  /* 0x0000000803037836 */ /* 0x000fe20000000000 */
[----:B-1----:R-:W-:Y:S01]  /*0370*/  I2FP.F32.S32 R25, R18 ;  /* 0x0000001200197245 */ /* 0x002fe20000201400 */
[----:B------:R0:W1:Y:S02]  /*0380*/  LDS R23, [R2] ;  /* 0x0000000002177984 */ /* 0x0000640000000800 */
[----:B------:R-:W-:Y:S01]  /*0390*/  IMAD R28, R7, 0x4, R24 ;  /* 0x00000004071c7824 */ /* 0x000fe200078e0218 */
[----:B------:R-:W-:Y:S01]  /*03a0*/  ISETP.NE.AND P1, PT, R3, RZ, PT ;  /* 0x000000ff0300720c */ /* 0x000fe20003f25270 */
[----:B------:R-:W-:Y:S02]  /*03b0*/  LDS R5, [R4+-0xc] ;  /* 0xfffff40004057984 */ /* 0x000fe40000000800 */
[----:B------:R-:W-:-:S02]  /*03c0*/  IMAD R27, R7, 0x4, R28 ;  /* 0x00000004071b7824 */ /* 0x000fc400078e021c */
[----:B------:R2:W3:Y:S01]  /*03d0*/  LDS R20, [R24] ;  /* 0x0000000018147984 */ /* 0x0004e20000000800 */
[----:B0-----:R-:W-:-:S03]  /*03e0*/  IMAD R2, R7, 0x20, R2 ;  /* 0x0000002007027824 */ /* 0x001fc600078e0202 */
[----:B------:R-:W-:Y:S01]  /*03f0*/  LDS R18, [R4+-0x8] ;  /* 0xfffff80004127984 */ /* 0x000fe20000000800 */
[----:B--2---:R-:W-:Y:S01]  /*0400*/  LEA R24, R7, R27, 0x2 ;  /* 0x0000001b07187211 */ /* 0x004fe200078e10ff */
[----:B-1----:R-:W-:Y:S02]  /*0410*/  FFMA R22, R22, R23, R25 ;  /* 0x0000001716167223 */ /* 0x002fe40000000019 */
[----:B------:R-:W0:Y:S04]  /*0420*/  LDS R23, [R28] ;  /* 0x000000001c177984 */ /* 0x000e280000000800 */
[----:B------:R-:W1:Y:S02]  /*0430*/  F2I.TRUNC.NTZ R22, R22 ;  /* 0x0000001600167305 */ /* 0x000e64000020f100 */
[----:B-1----:R-:W-:-:S05]  /*0440*/  I2FP.F32.S32 R26, R22 ;  /* 0x00000016001a7245 */ /* 0x002fca0000201400 */
[----:B---3--:R-:W-:Y:S02]  /*0450*/  FFMA R26, R5, R20, R26 ;  /* 0x00000014051a7223 */ /* 0x008fe4000000001a */
[----:B------:R-:W-:Y:S04]  /*0460*/  LDS R5, [R4+-0x4] ;  /* 0xfffffc0004057984 */ /* 0x000fe80000000800 */
[----:B------:R-:W1:Y:S01]  /*0470*/  F2I.TRUNC.NTZ R26, R26 ;  /* 0x0000001a001a7305 */ /* 0x000e62000020f100 */
[----:B------:R-:W2:Y:S01]  /*0480*/  LDS R20, [R27] ;  /* 0x000000001b147984 */ /* 0x000ea20000000800 */
[----:B-1----:R-:W-:Y:S01]  /*0490*/  I2FP.F32.S32 R25, R26 ;  /* 0x0000001a00197245 */ /* 0x002fe20000201400 */
[----:B------:R-:W-:-:S04]  /*04a0*/  IMAD R26, R7, 0x4, R24 ;  /* 0x00000004071a7824 */ /* 0x000fc800078e0218 */
[----:B0-----:R-:W-:Y:S01]  /*04b0*/  FFMA R25, R18, R23, R25 ;  /* 0x0000001712197223 */ /* 0x001fe20000000019 */
[----:B------:R-:W-:Y:S01]  /*04c0*/  IMAD R28, R7, 0x4, R26 ;  /* 0x00000004071c7824 */ /* 0x000fe200078e021a */
[----:B------:R-:W-:Y:S04]  /*04d0*/  LDS R18, [R4] ;  /* 0x0000000004127984 */ /* 0x000fe80000000800 */
[----:B------:R-:W0:Y:S01]  /*04e0*/  F2I.TRUNC.NTZ R25, R25 ;  /* 0x0000001900197305 */ /* 0x000e22000020f100 */
[----:B------:R-:W1:Y:S01]  /*04f0*/  LDS R23, [R24] ;  /* 0x0000000018177984 */ /* 0x000e620000000800 */
[----:B0-----:R-:W-:-:S05]  /*0500*/  I2FP.F32.S32 R22, R25 ;  /* 0x0000001900167245 */ /* 0x001fca0000201400 */
[----:B--2---:R-:W-:Y:S02]  /*0510*/  FFMA R22, R5, R20, R22 ;  /* 0x0000001405167223 */ /* 0x004fe40000000016 */
[----:B------:R-:W-:Y:S04]  /*0520*/  LDS R5, [R4+0x4] ;  /* 0x0000040004057984 */ /* 0x000fe80000000800 */
[----:B------:R-:W0:Y:S01]  /*0530*/  F2I.TRUNC.NTZ R22, R22 ;  /* 0x0000001600167305 */ /* 0x000e22000020f100 */
[----:B------:R-:W2:Y:S01]  /*0540*/  LDS R20, [R26] ;  /* 0x000000001a147984 */ /* 0x000ea20000000800 */
[----:B0-----:R-:W-:-:S03]  /*0550*/  I2FP.F32.S32 R27, R22 ;  /* 0x00000016001b7245 */ /* 0x001fc60000201400 */
[----:B------:R-:W-:Y:S02]  /*0560*/  LDS R22, [R4+0xc] ;  /* 0x00000c0004167984 */ /* 0x000fe40000000800 */
[----:B-1----:R-:W-:Y:S02]  /*0570*/  FFMA R27, R18, R23, R27 ;  /* 0x00000017121b7223 */ /* 0x002fe4000000001b */
[----:B------:R0:W-:Y:S04]  /*0580*/  LDS R23, [R4+0x8] ;  /* 0x0000080004177984 */ /* 0x0001e80000000800 */
[----:B------:R-:W1:Y:S01]  /*0590*/  F2I.TRUNC.NTZ R27, R27 ;  /* 0x0000001b001b7305 */ /* 0x000e62000020f100 */
[----:B------:R-:W3:Y:S01]  /*05a0*/  LDS R18, [R28] ;  /* 0x000000001c127984 */ /* 0x000ee20000000800 */
[----:B0-----:R-:W-:-:S02]  /*05b0*/  IADD3 R4, PT, PT, R4, 0x20, RZ ;  /* 0x0000002004047810 */ /* 0x001fc40007ffe0ff */
[----:B-1----:R-:W-:-:S05]  /*05c0*/  I2FP.F32.S32 R24, R27 ;  /* 0x0000001b00187245 */ /* 0x002fca0000201400 */
[----:B--2---:R-:W-:Y:S01]  /*05d0*/  FFMA R5, R5, R20, R24 ;  /* 0x0000001405057223 */ /* 0x004fe20000000018 */
[----:B------:R-:W-:-:S05]  /*05e0*/  LEA R24, R7, R28, 0x2 ;  /* 0x0000001c07187211 */ /* 0x000fca00078e10ff */
[----:B------:R-:W0:Y:S01]  /*05f0*/  F2I.TRUNC.NTZ R5, R5 ;  /* 0x0000000500057305 */ /* 0x000e22000020f100 */
[----:B------:R-:W1:Y:S01]  /*0600*/  LDS R25, [R24] ;  /* 0x0000000018197984 */ /* 0x000e620000000800 */
[----:B0-----:R-:W-:-:S05]  /*0610*/  I2FP.F32.S32 R20, R5 ;  /* 0x0000000500147245 */ /* 0x001fca0000201400 */
[----:B---3--:R-:W-:-:S06]  /*0620*/  FFMA R20, R23, R18, R20 ;  /* 0x0000001217147223 */ /* 0x008fcc0000000014 */
[----:B------:R-:W0:Y:S02]  /*0630*/  F2I.TRUNC.NTZ R20, R20 ;  /* 0x0000001400147305 */ /* 0x000e24000020f100 */
[----:B0-----:R-:W-:-:S05]  /*0640*/  I2FP.F32.S32 R23, R20 ;  /* 0x0000001400177245 */ /* 0x001fca0000201400 */
[----:B-1----:R-:W-:-:S04]  /*0650*/  FFMA R22, R22, R25, R23 ;  /* 0x0000001916167223 */ /* 0x002fc80000000017 */
[----:B------:R0:W1:Y:S01]  /*0660*/  F2I.TRUNC.NTZ R18, R22 ;  /* 0x0000001600127305 */ /* 0x000062000020f100 */
[----:B------:R-:W-:Y:S05]  /*0670*/  @P1 BRA `(.L_x_1) ;  /* 0xfffffffc00301947 */ /* 0x000fea000383ffff */
[----:B------:R-:W-:-:S07]  /*0680*/  IMAD.MOV.U32 R20, RZ, RZ, R10 ;  /* 0x000000ffff147224 */ /* 0x000fce00078e000a */
.L_x_0:
[----:B------:R-:W-:-:S13]  /*0690*/  ISETP.NE.AND P1, PT, R19, RZ, PT ;  /* 0x000000ff1300720c */ /* 0x000fda0003f25270 */
[----:B------:R-:W-:Y:S05]  /*06a0*/  @!P1 BRA `(.L_x_2) ;  /* 0x0000000400349947 */ /* 0x000fea0003800000 */
[----:B------:R-:W-:Y:S01]  /*06b0*/  VIADD R2, R19, 0xffffffff ;  /* 0xffffffff13027836 */ /* 0x000fe20000000000 */
[----:B------:R-:W-:-:S04]  /*06c0*/  ISETP.NE.AND P2, PT, R21, RZ, PT ;  /* 0x000000ff1500720c */ /* 0x000fc80003f45270 */
[----:B------:R-:W-:-:S13]  /*06d0*/  ISETP.GE.U32.AND P1, PT, R2, 0x3, PT ;  /* 0x000000030200780c */ /* 0x000fda0003f26070 */
[----:B------:R-:W-:Y:S05]  /*06e0*/  @!P1 BRA `(.L_x_3) ;  /* 0x0000000000849947 */ /* 0x000fea0003800000 */
[----:B------:R-:W2:Y:S01]  /*06f0*/  S2UR UR5, SR_CgaCtaId ;  /* 0x00000000000579c3 */ /* 0x000ea20000008800 */
[----:B------:R-:W-:Y:S01]  /*0700*/  UMOV UR4, 0x400 ;  /* 0x0000040000047882 */ /* 0x000fe20000000000 */
[C---:B0-----:R-:W-:Y:S01]  /*0710*/  IMAD R3, R20.reuse, R7, R6 ;  /* 0x0000000714037224 */ /* 0x041fe200078e0206 */
[----:B------:R-:W-:Y:S01]  /*0720*/  UIADD3 UR6, UPT, UPT, UR4, 0x1000, URZ ;  /* 0x0000100004067890 */ /* 0x000fe2000fffe0ff */
[----:B------:R-:W-:Y:S01]  /*0730*/  IADD3 R2, PT, PT, R9, R20, RZ ;  /* 0x0000001409027210 */ /* 0x000fe20007ffe0ff */
[----:B------:R-:W-:Y:S01]  /*0740*/  VIADD R20, R20, 0x4 ;  /* 0x0000000414147836 */ /* 0x000fe20000000000 */
[----:B-1----:R-:W-:Y:S01]  /*0750*/  I2FP.F32.S32 R18, R18 ;  /* 0x0000001200127245 */ /* 0x002fe20000201400 */
[----:B--2---:R-:W-:Y:S02]  /*0760*/  ULEA UR4, UR5, UR4, 0x18 ;  /* 0x0000000405047291 */ /* 0x004fe4000f8ec0ff */
[----:B------:R-:W-:-:S04]  /*0770*/  ULEA UR6, UR5, UR6, 0x18 ;  /* 0x0000000605067291 */ /* 0x000fc8000f8ec0ff */
[----:B------:R-:W-:Y:S02]  /*0780*/  LEA R2, R2, UR4, 0x2 ;  /* 0x0000000402027c11 */ /* 0x000fe4000f8e10ff */
[----:B------:R-:W-:-:S03]  /*0790*/  LEA R22, R3, UR6, 0x2 ;  /* 0x0000000603167c11 */ /* 0x000fc6000f8e10ff */
[----:B------:R-:W-:Y:S02]  /*07a0*/  LDS R5, [R2] ;  /* 0x0000000002057984 */ /* 0x000fe40000000800 */
[C---:B------:R-:W-:Y:S02]  /*07b0*/  IMAD R26, R7.reuse, 0x4, R22 ;  /* 0x00000004071a7824 */ /* 0x040fe400078e0216 */
[----:B------:R-:W0:Y:S02]  /*07c0*/  LDS R24, [R22] ;  /* 0x0000000016187984 */ /* 0x000e240000000800 */
[----:B------:R-:W-:Y:S02]  /*07d0*/  IMAD R28, R7, 0x4, R26 ;  /* 0x00000004071c7824 */ /* 0x000fe400078e021a */
[----:B------:R-:W-:Y:S04]  /*07e0*/  LDS R4, [R2+0x4] ;  /* 0x0000040002047984 */ /* 0x000fe80000000800 */
[----:B------:R-:W1:Y:S04]  /*07f0*/  LDS R3, [R26] ;  /* 0x000000001a037984 */ /* 0x000e680000000800 */
[----:B------:R-:W-:Y:S01]  /*0800*/  LDS R22, [R2+0xc] ;  /* 0x00000c0002167984 */ /* 0x000fe20000000800 */
[----:B0-----:R-:W-:-:S03]  /*0810*/  FFMA R24, R5, R24, R18 ;  /* 0x0000001805187223 */ /* 0x001fc60000000012 */
[----:B------:R-:W-:Y:S03]  /*0820*/  LDS R5, [R2+0x8] ;  /* 0x0000080002057984 */ /* 0x000fe60000000800 */
[----:B------:R-:W0:Y:S01]  /*0830*/  F2I.TRUNC.NTZ R24, R24 ;  /* 0x0000001800187305 */ /* 0x000e22000020f100 */
[----:B------:R-:W2:Y:S01]  /*0840*/  LDS R18, [R28] ;  /* 0x000000001c127984 */ /* 0x000ea20000000800 */
[----:B0-----:R-:W-:-:S05]  /*0850*/  I2FP.F32.S32 R23, R24 ;  /* 0x0000001800177245 */ /* 0x001fca0000201400 */
[----:B-1----:R-:W-:Y:S01]  /*0860*/  FFMA R3, R4, R3, R23 ;  /* 0x0000000304037223 */ /* 0x002fe20000000017 */
[----:B------:R-:W-:-:S05]  /*0870*/  LEA R23, R7, R28, 0x2 ;  /* 0x0000001c07177211 */ /* 0x000fca00078e10ff */
[----:B------:R-:W0:Y:S01]  /*0880*/  F2I.TRUNC.NTZ R3, R3 ;  /* 0x0000000300037305 */ /* 0x000e22000020f100 */
[----:B------:R-:W1:Y:S01]  /*0890*/  LDS R23, [R23] ;  /* 0x0000000017177984 */ /* 0x000e620000000800 */
[----:B0-----:R-:W-:-:S05]  /*08a0*/  I2FP.F32.S32 R4, R3 ;  /* 0x0000000300047245 */ /* 0x001fca0000201400 */
[----:B--2---:R-:W-:-:S06]  /*08b0*/  FFMA R4, R5, R18, R4 ;  /* 0x0000001205047223 */ /* 0x004fcc0000000004 */
[----:B------:R-:W0:Y:S02]  /*08c0*/  F2I.TRUNC.NTZ R4, R4 ;  /* 0x0000000400047305 */ /* 0x000e24000020f100 */
[----:B0-----:R-:W-:-:S05]  /*08d0*/  I2FP.F32.S32 R5, R4 ;  /* 0x0000000400057245 */ /* 0x001fca0000201400 */
[----:B-1----:R-:W-:-:S04]  /*08e0*/  FFMA R5, R22, R23, R5 ;  /* 0x0000001716057223 */ /* 0x002fc80000000005 */
[----:B------:R2:W3:Y:S03]  /*08f0*/  F2I.TRUNC.NTZ R18, R5 ;  /* 0x0000000500127305 */ /* 0x0004e6000020f100 */
.L_x_3:
[----:B------:R-:W-:Y:S05]  /*0900*/  @!P2 BRA `(.L_x_2) ;  /* 0x00000000009ca947 */ /* 0x000fea0003800000 */
[----:B------:R-:W-:Y:S02]  /*0910*/  ISETP.NE.AND P1, PT, R21, 0x1, PT ;  /* 0x000000011500780c */ /* 0x000fe40003f25270 */
[----:B------:R-:W-:-:S11]  /*0920*/  LOP3.LUT P2, RZ, R7, 0x1, RZ, 0xc0, !PT ;  /* 0x0000000107ff7812 */ /* 0x000fd6000784c0ff */
[----:B------:R-:W-:Y:S05]  /*0930*/  @!P1 BRA `(.L_x_4) ;  /* 0x0000000000549947 */ /* 0x000fea0003800000 */
[----:B------:R-:W4:Y:S01]  /*0940*/  S2UR UR5, SR_CgaCtaId ;  /* 0x00000000000579c3 */ /* 0x000f220000008800 */
[----:B------:R-:W-:Y:S01]  /*0950*/  UMOV UR4, 0x400 ;  /* 0x0000040000047882 */ /* 0x000fe20000000000 */
[----:B------:R-:W-:Y:S01]  /*0960*/  IMAD.IADD R2, R9, 0x1, R20 ;  /* 0x0000000109027824 */ /* 0x000fe200078e0214 */
[----:B------:R-:W-:Y:S01]  /*0970*/  UIADD3 UR6, UPT, UPT, UR4, 0x1000, URZ ;  /* 0x0000100004067890 */ /* 0x000fe2000fffe0ff */
[C---:B0-----:R-:W-:Y:S01]  /*0980*/  IMAD R3, R20.reuse, R7, R6 ;  /* 0x0000000714037224 */ /* 0x041fe200078e0206 */
[----:B-1-3--:R-:W-:Y:S01]  /*0990*/  I2FP.F32.S32 R18, R18 ;  /* 0x0000001200127245 */ /* 0x00afe20000201400 */
[----:B------:R-:W-:Y:S01]  /*09a0*/  VIADD R20, R20, 0x2 ;  /* 0x0000000214147836 */ /* 0x000fe20000000000 */
[----:B----4-:R-:W-:Y:S02]  /*09b0*/  ULEA UR4, UR5, UR4, 0x18 ;  /* 0x0000000405047291 */ /* 0x010fe4000f8ec0ff */
[----:B------:R-:W-:-:S04]  /*09c0*/  ULEA UR6, UR5, UR6, 0x18 ;  /* 0x0000000605067291 */ /* 0x000fc8000f8ec0ff */
[----:B------:R-:W-:Y:S02]  /*09d0*/  LEA R2, R2, UR4, 0x2 ;  /* 0x0000000402027c11 */ /* 0x000fe4000f8e10ff */
[----:B------:R-:W-:-:S03]  /*09e0*/  LEA R4, R3, UR6, 0x2 ;  /* 0x0000000603047c11 */ /* 0x000fc6000f8e10ff */
[----:B------:R-:W-:Y:S01]  /*09f0*/  LDS R3, [R2] ;  /* 0x0000000002037984 */ /* 0x000fe20000000800 */
[----:B------:R-:W-:-:S03]  /*0a00*/  LEA R23, R7, R4, 0x2 ;  /* 0x0000000407177211 */ /* 0x000fc600078e10ff */
[----:B------:R-:W0:Y:S04]  /*0a10*/  LDS R22, [R4] ;  /* 0x0000000004167984 */ /* 0x000e280000000800 */
[----:B--2---:R-:W-:Y:S04]  /*0a20*/  LDS R5, [R2+0x4] ;  /* 0x0000040002057984 */ /* 0x004fe80000000800 */
[----:B------:R-:W1:Y:S01]  /*0a30*/  LDS R24, [R23] ;  /* 0x0000000017187984 */ /* 0x000e620000000800 */
[----:B0-----:R-:W-:-:S06]  /*0a40*/  FFMA R3, R3, R22, R18 ;  /* 0x0000001603037223 */ /* 0x001fcc0000000012 */
[----:B------:R-:W0:Y:S02]  /*0a50*/  F2I.TRUNC.NTZ R3, R3 ;  /* 0x0000000300037305 */ /* 0x000e24000020f100 */
[----:B0-----:R-:W-:-:S05]  /*0a60*/  I2FP.F32.S32 R18, R3 ;  /* 0x0000000300127245 */ /* 0x001fca0000201400 */
[----:B-1----:R-:W-:-:S06]  /*0a70*/  FFMA R18, R5, R24, R18 ;  /* 0x0000001805127223 */ /* 0x002fcc0000000012 */
[----:B------:R-:W4:Y:S02]  /*0a80*/  F2I.TRUNC.NTZ R18, R18 ;  /* 0x0000001200127305 */ /* 0x000f24000020f100 */
.L_x_4:
[----:B------:R-:W-:Y:S05]  /*0a90*/  @!P2 BRA `(.L_x_2) ;  /* 0x000000000038a947 */ /* 0x000fea0003800000 */
[----:B------:R-:W5:Y:S01]  /*0aa0*/  S2UR UR5, SR_CgaCtaId ;  /* 0x00000000000579c3 */ /* 0x000f620000008800 */
[----:B------:R-:W-:Y:S01]  /*0ab0*/  UMOV UR4, 0x400 ;  /* 0x0000040000047882 */ /* 0x000fe20000000000 */
[----:B------:R-:W-:Y:S01]  /*0ac0*/  IMAD.IADD R2, R9, 0x1, R20 ;  /* 0x0000000109027824 */ /* 0x000fe200078e0214 */
[----:B------:R-:W-:Y:S01]  /*0ad0*/  UIADD3 UR6, UPT, UPT, UR4, 0x1000, URZ ;  /* 0x0000100004067890 */ /* 0x000fe2000fffe0ff */
[----:B0-----:R-:W-:Y:S01]  /*0ae0*/  IMAD R3, R7, R20, R6 ;  /* 0x0000001407037224 */ /* 0x001fe200078e0206 */
[----:B-1234-:R-:W-:Y:S01]  /*0af0*/  I2FP.F32.S32 R5, R18 ;  /* 0x0000001200057245 */ /* 0x01efe20000201400 */
[----:B-----5:R-:W-:Y:S02]  /*0b00*/  ULEA UR4, UR5, UR4, 0x18 ;  /* 0x0000000405047291 */ /* 0x020fe4000f8ec0ff */
[----:B------:R-:W-:-:S04]  /*0b10*/  ULEA UR6, UR5, UR6, 0x18 ;  /* 0x0000000605067291 */ /* 0x000fc8000f8ec0ff */
[----:B------:R-:W-:Y:S02]  /*0b20*/  LEA R2, R2, UR4, 0x2 ;  /* 0x0000000402027c11 */ /* 0x000fe4000f8e10ff */
[----:B------:R-:W-:-:S04]  /*0b30*/  LEA R3, R3, UR6, 0x2 ;  /* 0x0000000603037c11 */ /* 0x000fc8000f8e10ff */
[----:B------:R-:W-:Y:S04]  /*0b40*/  LDS R2, [R2] ;  /* 0x0000000002027984 */ /* 0x000fe80000000800 */
[----:B------:R-:W0:Y:S02]  /*0b50*/  LDS R3, [R3] ;  /* 0x0000000003037984 */ /* 0x000e240000000800 */
[----:B0-----:R-:W-:-:S06]  /*0b60*/  FFMA R18, R2, R3, R5 ;  /* 0x0000000302127223 */ /* 0x001fcc0000000005 */
[----:B------:R-:W0:Y:S02]  /*0b70*/  F2I.TRUNC.NTZ R18, R18 ;  /* 0x0000001200127305 */ /* 0x000e24000020f100 */
.L_x_2:
[----:B------:R-:W-:Y:S06]  /*0b80*/  BAR.SYNC.DEFER_BLOCKING 0x0 ;  /* 0x0000000000007b1d */ /* 0x000fec0000010000 */
[----:B------:R-:W-:Y:S05]  /*0b90*/  @!P0 BRA `(.L_x_5) ;  /* 0xfffffff400948947 */ /* 0x000fea000383ffff */
[----:B0-----:R-:W0:Y:S01]  /*0ba0*/  LDC.64 R2, c[0x0][0x390] ;  /* 0x0000e400ff027b82 */ /* 0x001e220000000a00 */
[----:B------:R-:W-:Y:S02]  /*0bb0*/  IADD3 R11, PT, PT, R11, R12, RZ ;  /* 0x0000000c0b0b7210 */ /* 0x000fe40007ffe0ff */
[----:B-1234-:R-:W-:-:S03]  /*0bc0*/  I2FP.F32.S32 R5, R18 ;  /* 0x0000001200057245 */ /* 0x01efc60000201400 */
[----:B0-----:R-:W-:-:S05]  /*0bd0*/  IMAD.WIDE R2, R11, 0x4, R2 ;  /* 0x000000040b027825 */ /* 0x001fca00078e0202 */
[----:B------:R-:W-:Y:S01]  /*0be0*/  STG.E desc[UR8][R2.64], R5 ;  /* 0x0000000502007986 */ /* 0x000fe2000c101908 */
[----:B------:R-:W-:Y:S05]  /*0bf0*/  EXIT ;  /* 0x000000000000794d */ /* 0x000fea0003800000 */
.L_x_6:
[----:B------:R-:W-:-:S00]  /*0c00*/  BRA `(.L_x_6) ;  /* 0xfffffffc00fc7947 */ /* 0x000fc0000383ffff */
[----:B------:R-:W-:-:S00]  /*0c10*/  NOP ;  /* 0x0000000000007918 */ /* 0x000fc00000000000 */
        /* <DEDUP_REMOVED lines=14> */
.L_x_7:


//--------------------- .nv.shared._Z9matrixMulPKfS0_Pf --------------------------
	.section	.nv.shared._Z9matrixMulPKfS0_Pf,"aw",@nobits
	.sectionflags	@""
	.align	4
.nv.shared._Z9matrixMulPKfS0_Pf:
	.zero		9216


//--------------------- .nv.shared.reserved.0     --------------------------
	.section	.nv.shared.reserved.0,"aw",@nobits
	.weak		__nv_reservedSMEM_offset_0_alias
	.size		__nv_reservedSMEM_offset_0_alias, 0, 64
	.other		__nv_reservedSMEM_offset_0_alias,@"STO_CUDA_RESERVED_SHARED STV_DEFAULT"
__nv_reservedSMEM_offset_0_alias:
	.zero		0
	.zero		64


//--------------------- .nv.constant0._Z9matrixMulPKfS0_Pf --------------------------
	.section	.nv.constant0._Z9matrixMulPKfS0_Pf,"a",@progbits
	.sectionflags	@""
	.align	4
.nv.constant0._Z9matrixMulPKfS0_Pf:
	.zero		920


//--------------------- SYMBOLS --------------------------

	.type		.nv.reservedSmem.offset0,@object
	.size		.nv.reservedSmem.offset0,0x4
	.type		.nv.reservedSmem.cap,@object
	.size		.nv.reservedSmem.cap,0x4
